	.headerflags	@"EF_CUDA_TEXMODE_UNIFIED EF_CUDA_64BIT_ADDRESS EF_CUDA_ACCELERATORS EF_CUDA_SM90 EF_CUDA_VIRTUAL_SM(EF_CUDA_SM90)"
	.elftype	@"ET_EXEC"


//--------------------- .nv.info                  --------------------------
	.section	.nv.info,"",@"SHT_CUDA_INFO"
	.align	4


	//----- nvinfo : EIATTR_REGCOUNT
	.align		4
        /*0000*/ 	.byte	0x04, 0x2f
        /*0002*/ 	.short	(.L_2 - .L_1)
	.align		4
.L_1:
        /*0004*/ 	.word	index@(triton_poi_fused_mul_softplus_tanh_0)
        /*0008*/ 	.word	0x0000000f


	//----- nvinfo : EIATTR_MIN_STACK_SIZE
	.align		4
.L_2:
        /*000c*/ 	.byte	0x04, 0x12
        /*000e*/ 	.short	(.L_4 - .L_3)
	.align		4
.L_3:
        /*0010*/ 	.word	index@(triton_poi_fused_mul_softplus_tanh_0)
        /*0014*/ 	.word	0x00000000


	//----- nvinfo : EIATTR_FRAME_SIZE
	.align		4
.L_4:
        /*0018*/ 	.byte	0x04, 0x11
        /*001a*/ 	.short	(.L_6 - .L_5)
	.align		4
.L_5:
        /*001c*/ 	.word	index@(triton_poi_fused_mul_softplus_tanh_0)
        /*0020*/ 	.word	0x00000000


	//----- nvinfo : EIATTR_MIN_STACK_SIZE
	.align		4
.L_6:
        /*0024*/ 	.byte	0x04, 0x12
        /*0026*/ 	.short	(.L_8 - .L_7)
	.align		4
.L_7:
        /*0028*/ 	.word	index@(triton_poi_fused_mul_softplus_tanh_0)
        /*002c*/ 	.word	0x00000000
.L_8:


//--------------------- .nv.info.triton_poi_fused_mul_softplus_tanh_0 --------------------------
	.section	.nv.info.triton_poi_fused_mul_softplus_tanh_0,"",@"SHT_CUDA_INFO"
	.sectionflags	@""
	.align	4


	//----- nvinfo : EIATTR_CUDA_API_VERSION
	.align		4
        /*0000*/ 	.byte	0x04, 0x37
        /*0002*/ 	.short	(.L_10 - .L_9)
.L_9:
        /*0004*/ 	.word	0x0000007c


	//----- nvinfo : EIATTR_KPARAM_INFO
	.align		4
.L_10:
        /*0008*/ 	.byte	0x04, 0x17
        /*000a*/ 	.short	(.L_12 - .L_11)
.L_11:
        /*000c*/ 	.word	0x00000000
        /*0010*/ 	.short	0x0002
        /*0012*/ 	.short	0x0010
        /*0014*/ 	.byte	0x00, 0xf0, 0x11, 0x00


	//----- nvinfo : EIATTR_KPARAM_INFO
	.align		4
.L_12:
        /*0018*/ 	.byte	0x04, 0x17
        /*001a*/ 	.short	(.L_14 - .L_13)
.L_13:
        /*001c*/ 	.word	0x00000000
        /*0020*/ 	.short	0x0001
        /*0022*/ 	.short	0x0008
        /*0024*/ 	.byte	0x00, 0xf4, 0x21, 0x00


	//----- nvinfo : EIATTR_KPARAM_INFO
	.align		4
.L_14:
        /*0028*/ 	.byte	0x04, 0x17
        /*002a*/ 	.short	(.L_16 - .L_15)
.L_15:
        /*002c*/ 	.word	0x00000000
        /*0030*/ 	.short	0x0000
        /*0032*/ 	.short	0x0000
        /*0034*/ 	.byte	0x00, 0xf4, 0x21, 0x00


	//----- nvinfo : EIATTR_SPARSE_MMA_MASK
	.align		4
.L_16:
        /*0038*/ 	.byte	0x03, 0x50
        /*003a*/ 	.short	0x0000


	//----- nvinfo : EIATTR_MAXREG_COUNT
	.align		4
        /*003c*/ 	.byte	0x03, 0x1b
        /*003e*/ 	.short	0x00ff


	//----- nvinfo : EIATTR_EXIT_INSTR_OFFSETS
	.align		4
        /*0040*/ 	.byte	0x04, 0x1c
        /*0042*/ 	.short	(.L_18 - .L_17)


	//   ....[0]....
.L_17:
        /*0044*/ 	.word	0x000008b0


	//   ....[1]....
        /*0048*/ 	.word	0x000008d0


	//----- nvinfo : EIATTR_REQNTID
	.align		4
.L_18:
        /*004c*/ 	.byte	0x04, 0x10
        /*004e*/ 	.short	(.L_20 - .L_19)
.L_19:
        /*0050*/ 	.word	0x00000080
        /*0054*/ 	.word	0x00000001
        /*0058*/ 	.word	0x00000001


	//----- nvinfo : EIATTR_CRS_STACK_SIZE
	.align		4
.L_20:
        /*005c*/ 	.byte	0x04, 0x1e
        /*005e*/ 	.short	(.L_22 - .L_21)
.L_21:
        /*0060*/ 	.word	0x00000000


	//----- nvinfo : EIATTR_CBANK_PARAM_SIZE
	.align		4
.L_22:
        /*0064*/ 	.byte	0x03, 0x19
        /*0066*/ 	.short	0x0014


	//----- nvinfo : EIATTR_PARAM_CBANK
	.align		4
        /*0068*/ 	.byte	0x04, 0x0a
        /*006a*/ 	.short	(.L_24 - .L_23)
	.align		4
.L_23:
        /*006c*/ 	.word	index@(.nv.constant0.triton_poi_fused_mul_softplus_tanh_0)
        /*0070*/ 	.short	0x0210
        /*0072*/ 	.short	0x0014


	//----- nvinfo : EIATTR_SW_WAR
	.align		4
.L_24:
        /*0074*/ 	.byte	0x04, 0x36
        /*0076*/ 	.short	(.L_26 - .L_25)
.L_25:
        /*0078*/ 	.word	0x00000008
.L_26:


//--------------------- .nv.callgraph             --------------------------
	.section	.nv.callgraph,"",@"SHT_CUDA_CALLGRAPH"
	.align	4
	.sectionentsize	8
	.align		4
        /*0000*/ 	.word	0x00000000
	.align		4
        /*0004*/ 	.word	0xffffffff
	.align		4
        /*0008*/ 	.word	0x00000000
	.align		4
        /*000c*/ 	.word	0xfffffffe
	.align		4
        /*0010*/ 	.word	0x00000000
	.align		4
        /*0014*/ 	.word	0xfffffffd
	.align		4
        /*0018*/ 	.word	0x00000000
	.align		4
        /*001c*/ 	.word	0xfffffffc


//--------------------- .nv.constant4             --------------------------
	.section	.nv.constant4,"a",@progbits
	.align	8
	.align		8
.nv.constant4:
        /*0000*/ 	.dword	_$_str


//--------------------- .text.triton_poi_fused_mul_softplus_tanh_0 --------------------------
	.section	.text.triton_poi_fused_mul_softplus_tanh_0,"ax",@progbits
	.align	128
        .global         triton_poi_fused_mul_softplus_tanh_0
        .type           triton_poi_fused_mul_softplus_tanh_0,@function
        .size           triton_poi_fused_mul_softplus_tanh_0,(.L_x_13 - triton_poi_fused_mul_softplus_tanh_0)
        .other          triton_poi_fused_mul_softplus_tanh_0,@"STO_CUDA_ENTRY STV_DEFAULT"
triton_poi_fused_mul_softplus_tanh_0:
.text.triton_poi_fused_mul_softplus_tanh_0:
[----:B------:R-:W0:Y:S02]  /*0000*/  LDC R1, c[0x0][0x28] ;  /* 0x00000a00ff017b82 */ /* 0x000e240000000800 */
[----:B------:R-:W1:Y:S01]  /*0010*/  S2R R0, SR_TID.X ;  /* 0x0000000000007919 */ /* 0x000e620000002100 */
[----:B------:R-:W-:Y:S01]  /*0020*/  ULDC.64 UR4, c[0x0][0x208] ;  /* 0x0000820000047ab9 */ /* 0x000fe20000000a00 */
[----:B------:R-:W-:Y:S01]  /*0030*/  BSSY B0, `(.L_x_0) ;  /* 0x000000b000007945 */ /* 0x000fe20003800000 */
[----:B------:R-:W2:Y:S01]  /*0040*/  S2R R3, SR_CTAID.X ;  /* 0x0000000000037919 */ /* 0x000ea20000002500 */
[----:B-1----:R-:W-:-:S04]  /*0050*/  SHF.L.U32 R0, R0, 0x1, RZ ;  /* 0x0000000100007819 */ /* 0x002fc800000006ff */
[----:B------:R-:W-:-:S04]  /*0060*/  LOP3.LUT R0, R0, 0xfe, RZ, 0xc0, !PT ;  /* 0x000000fe00007812 */ /* 0x000fc800078ec0ff */
[----:B--2---:R-:W-:Y:S02]  /*0070*/  LEA R4, R3, R0, 0x8 ;  /* 0x0000000003047211 */ /* 0x004fe400078e40ff */
[----:B------:R-:W-:Y:S02]  /*0080*/  CS2R R2, SRZ ;  /* 0x0000000000027805 */ /* 0x000fe4000001ff00 */
[----:B------:R-:W-:-:S13]  /*0090*/  ISETP.GE.AND P0, PT, R4, 0x100, PT ;  /* 0x000001000400780c */ /* 0x000fda0003f06270 */
[----:B------:R-:W-:Y:S05]  /*00a0*/  @P0 BRA `(.L_x_1) ;  /* 0x00000000000c0947 */ /* 0x000fea0003800000 */
[----:B------:R-:W1:Y:S02]  /*00b0*/  LDC.64 R2, c[0x0][0x210] ;  /* 0x00008400ff027b82 */ /* 0x000e640000000a00 */
[----:B-1----:R-:W-:-:S06]  /*00c0*/  IMAD.WIDE R2, R4, 0x4, R2 ;  /* 0x0000000404027825 */ /* 0x002fcc00078e0202 */
[----:B------:R-:W5:Y:S02]  /*00d0*/  LDG.E.64 R2, desc[UR4][R2.64] ;  /* 0x0000000402027981 */ /* 0x000f64000c1e1b00 */
.L_x_1:
[----:B------:R-:W-:Y:S05]  /*00e0*/  BSYNC B0 ;  /* 0x0000000000007941 */ /* 0x000fea0003800000 */
.L_x_0:
[----:B-----5:R-:W-:Y:S01]  /*00f0*/  FMUL R8, R2, 1.4426950216293334961 ;  /* 0x3fb8aa3b02087820 */ /* 0x020fe20000400000 */
[----:B------:R-:W-:Y:S01]  /*0100*/  FMUL R9, R3, 1.4426950216293334961 ;  /* 0x3fb8aa3b03097820 */ /* 0x000fe20000400000 */
[----:B------:R-:W-:Y:S01]  /*0110*/  HFMA2.MMA R11, -RZ, RZ, 1.625, 0 ;  /* 0x3e800000ff0b7435 */ /* 0x000fe200000001ff */
[----:B------:R-:W-:Y:S01]  /*0120*/  MOV R12, 0x3d39bf78 ;  /* 0x3d39bf78000c7802 */ /* 0x000fe20000000f00 */
[----:B------:R-:W-:Y:S01]  /*0130*/  BSSY B0, `(.L_x_2) ;  /* 0x0000039000007945 */ /* 0x000fe20003800000 */
[----:B------:R-:W-:Y:S02]  /*0140*/  FSETP.GEU.AND P1, PT, R8, -126, PT ;  /* 0xc2fc00000800780b */ /* 0x000fe40003f2e000 */
[----:B------:R-:W-:-:S11]  /*0150*/  FSETP.GEU.AND P2, PT, R9, -126, PT ;  /* 0xc2fc00000900780b */ /* 0x000fd60003f4e000 */
[----:B------:R-:W-:Y:S02]  /*0160*/  @!P1 FMUL R8, R8, 0.5 ;  /* 0x3f00000008089820 */ /* 0x000fe40000400000 */
[----:B------:R-:W-:Y:S02]  /*0170*/  @!P2 FMUL R9, R9, 0.5 ;  /* 0x3f0000000909a820 */ /* 0x000fe40000400000 */
[----:B------:R-:W1:Y:S08]  /*0180*/  MUFU.EX2 R0, R8 ;  /* 0x0000000800007308 */ /* 0x000e700000000800 */
[----:B------:R-:W2:Y:S01]  /*0190*/  MUFU.EX2 R5, R9 ;  /* 0x0000000900057308 */ /* 0x000ea20000000800 */
[----:B-1----:R-:W-:-:S04]  /*01a0*/  @!P1 FMUL R0, R0, R0 ;  /* 0x0000000000009220 */ /* 0x002fc80000400000 */
[----:B------:R-:W-:Y:S01]  /*01b0*/  FADD.FTZ.RZ R6, R0, 1 ;  /* 0x3f80000000067421 */ /* 0x000fe2000001c000 */
[----:B--2---:R-:W-:-:S04]  /*01c0*/  @!P2 FMUL R5, R5, R5 ;  /* 0x000000050505a220 */ /* 0x004fc80000400000 */
[----:B------:R-:W-:Y:S02]  /*01d0*/  IADD3 R6, R6, -0x3f400000, RZ ;  /* 0xc0c0000006067810 */ /* 0x000fe40007ffe0ff */
[----:B------:R-:W-:Y:S01]  /*01e0*/  ISETP.GE.U32.AND P2, PT, R0, 0x7f800000, PT ;  /* 0x7f8000000000780c */ /* 0x000fe20003f46070 */
[C---:B------:R-:W-:Y:S01]  /*01f0*/  FADD.FTZ.RZ R7, R5.reuse, 1 ;  /* 0x3f80000005077421 */ /* 0x040fe2000001c000 */
[----:B------:R-:W-:-:S04]  /*0200*/  ISETP.GE.U32.AND P1, PT, R5, 0x7f800000, PT ;  /* 0x7f8000000500780c */ /* 0x000fc80003f26070 */
[----:B------:R-:W-:Y:S02]  /*0210*/  IADD3 R10, R7, -0x3f400000, RZ ;  /* 0xc0c00000070a7810 */ /* 0x000fe40007ffe0ff */
[----:B------:R-:W-:Y:S02]  /*0220*/  LOP3.LUT R7, R6, 0xff800000, RZ, 0xc0, !PT ;  /* 0xff80000006077812 */ /* 0x000fe400078ec0ff */
[----:B------:R-:W-:Y:S02]  /*0230*/  LOP3.LUT R6, R10, 0xff800000, RZ, 0xc0, !PT ;  /* 0xff8000000a067812 */ /* 0x000fe400078ec0ff */
[----:B------:R-:W-:Y:S02]  /*0240*/  IADD3 R8, -R7, 0x40800000, RZ ;  /* 0x4080000007087810 */ /* 0x000fe40007ffe1ff */
[----:B------:R-:W-:Y:S02]  /*0250*/  IADD3 R10, -R6, 0x40800000, RZ ;  /* 0x40800000060a7810 */ /* 0x000fe40007ffe1ff */
[----:B------:R-:W-:Y:S01]  /*0260*/  IADD3 R9, R0, -R7, RZ ;  /* 0x8000000700097210 */ /* 0x000fe20007ffe0ff */
[-C--:B------:R-:W-:Y:S01]  /*0270*/  FFMA.FTZ R8, R8, R11.reuse, -1 ;  /* 0xbf80000008087423 */ /* 0x080fe2000001000b */
[----:B------:R-:W-:Y:S01]  /*0280*/  I2FP.F32.S32 R7, R7 ;  /* 0x0000000700077245 */ /* 0x000fe20000201400 */
[----:B------:R-:W-:Y:S01]  /*0290*/  FFMA.FTZ R11, R10, R11, -1 ;  /* 0xbf8000000a0b7423 */ /* 0x000fe2000001000b */
[----:B------:R-:W-:Y:S01]  /*02a0*/  IADD3 R10, R5, -R6, RZ ;  /* 0x80000006050a7210 */ /* 0x000fe20007ffe0ff */
[----:B------:R-:W-:Y:S01]  /*02b0*/  FADD R9, R9, R8 ;  /* 0x0000000809097221 */ /* 0x000fe20000000000 */
[----:B------:R-:W-:Y:S01]  /*02c0*/  I2FP.F32.S32 R6, R6 ;  /* 0x0000000600067245 */ /* 0x000fe20000201400 */
[----:B------:R-:W-:-:S02]  /*02d0*/  FMUL R7, R7, 1.1920928955078125e-07 ;  /* 0x3400000007077820 */ /* 0x000fc40000400000 */
[----:B------:R-:W-:Y:S01]  /*02e0*/  FADD R8, R10, R11 ;  /* 0x0000000b0a087221 */ /* 0x000fe20000000000 */
[CC--:B------:R-:W-:Y:S01]  /*02f0*/  FFMA.FTZ R10, R9.reuse, -R12.reuse, 0.10546888411045074463 ;  /* 0x3dd80012090a7423 */ /* 0x0c0fe2000001080c */
[----:B------:R-:W-:Y:S02]  /*0300*/  FMUL R6, R6, 1.1920928955078125e-07 ;  /* 0x3400000006067820 */ /* 0x000fe40000400000 */
[----:B------:R-:W-:Y:S01]  /*0310*/  FFMA.FTZ R11, R8, -R12, 0.10546888411045074463 ;  /* 0x3dd80012080b7423 */ /* 0x000fe2000001080c */
[----:B------:R-:W-:-:S03]  /*0320*/  FFMA.FTZ R10, R9, R10, -0.13229703903198242188 ;  /* 0xbe0778e0090a7423 */ /* 0x000fc6000001000a */
[----:B------:R-:W-:Y:S01]  /*0330*/  FFMA.FTZ R11, R8, R11, -0.13229703903198242188 ;  /* 0xbe0778e0080b7423 */ /* 0x000fe2000001000b */
[----:B------:R-:W-:-:S03]  /*0340*/  FFMA.FTZ R10, R9, R10, 0.14491446316242218018 ;  /* 0x3e146475090a7423 */ /* 0x000fc6000001000a */
[----:B------:R-:W-:Y:S01]  /*0350*/  FFMA.FTZ R11, R8, R11, 0.14491446316242218018 ;  /* 0x3e146475080b7423 */ /* 0x000fe2000001000b */
[----:B------:R-:W-:-:S03]  /*0360*/  FFMA.FTZ R10, R9, R10, -0.16641564667224884033 ;  /* 0xbe2a68dd090a7423 */ /* 0x000fc6000001000a */
[----:B------:R-:W-:Y:S01]  /*0370*/  FFMA.FTZ R11, R8, R11, -0.16641564667224884033 ;  /* 0xbe2a68dd080b7423 */ /* 0x000fe2000001000b */
[----:B------:R-:W-:-:S03]  /*0380*/  FFMA.FTZ R10, R9, R10, 0.19988867640495300293 ;  /* 0x3e4caf9e090a7423 */ /* 0x000fc6000001000a */
[----:B------:R-:W-:Y:S01]  /*0390*/  FFMA.FTZ R11, R8, R11, 0.19988867640495300293 ;  /* 0x3e4caf9e080b7423 */ /* 0x000fe2000001000b */
[----:B------:R-:W-:-:S03]  /*03a0*/  FFMA.FTZ R10, R9, R10, -0.25000196695327758789 ;  /* 0xbe800042090a7423 */ /* 0x000fc6000001000a */
[----:B------:R-:W-:Y:S01]  /*03b0*/  FFMA.FTZ R11, R8, R11, -0.25000196695327758789 ;  /* 0xbe800042080b7423 */ /* 0x000fe2000001000b */
[----:B------:R-:W-:-:S03]  /*03c0*/  FFMA.FTZ R10, R9, R10, 0.33333510160446166992 ;  /* 0x3eaaaae6090a7423 */ /* 0x000fc6000001000a */
[----:B------:R-:W-:Y:S01]  /*03d0*/  FFMA.FTZ R11, R8, R11, 0.33333510160446166992 ;  /* 0x3eaaaae6080b7423 */ /* 0x000fe2000001000b */
[----:B------:R-:W-:-:S03]  /*03e0*/  FFMA.FTZ R10, R9, R10, -0.5 ;  /* 0xbf000000090a7423 */ /* 0x000fc6000001000a */
[----:B------:R-:W-:Y:S01]  /*03f0*/  FFMA.FTZ R11, R8, R11, -0.5 ;  /* 0xbf000000080b7423 */ /* 0x000fe2000001000b */
[----:B------:R-:W-:-:S03]  /*0400*/  FMUL R10, R9, R10 ;  /* 0x0000000a090a7220 */ /* 0x000fc60000400000 */
[----:B------:R-:W-:Y:S01]  /*0410*/  FMUL R11, R8, R11 ;  /* 0x0000000b080b7220 */ /* 0x000fe20000400000 */
[----:B------:R-:W-:-:S03]  /*0420*/  FFMA.FTZ R10, R9, R10, R9 ;  /* 0x0000000a090a7223 */ /* 0x000fc60000010009 */
[----:B------:R-:W-:Y:S01]  /*0430*/  FFMA.FTZ R11, R8, R11, R8 ;  /* 0x0000000b080b7223 */ /* 0x000fe20000010008 */
[----:B------:R-:W-:-:S03]  /*0440*/  FFMA.FTZ R7, R7, 0.69314718246459960938, R10 ;  /* 0x3f31721807077823 */ /* 0x000fc6000001000a */
[----:B------:R-:W-:Y:S01]  /*0450*/  FFMA.FTZ R6, R6, 0.69314718246459960938, R11 ;  /* 0x3f31721806067823 */ /* 0x000fe2000001000b */
[----:B------:R-:W-:Y:S06]  /*0460*/  @!P2 BRA `(.L_x_3) ;  /* 0x000000000014a947 */ /* 0x000fec0003800000 */
[C---:B------:R-:W-:Y:S02]  /*0470*/  ISETP.GE.AND P2, PT, R0.reuse, -0x407fffff, PT ;  /* 0xbf8000010000780c */ /* 0x040fe40003f46270 */
[----:B------:R-:W-:-:S11]  /*0480*/  FSETP.NEU.AND P3, PT, R0, RZ, PT ;  /* 0x000000ff0000720b */ /* 0x000fd60003f6d000 */
[----:B------:R-:W-:-:S05]  /*0490*/  @P2 MOV R9, 0x7f800000 ;  /* 0x7f80000000092802 */ /* 0x000fca0000000f00 */
[----:B------:R-:W-:-:S05]  /*04a0*/  @P2 FFMA.FTZ R7, R0, R9, +INF ;  /* 0x7f80000000072423 */ /* 0x000fca0000010009 */
[----:B------:R-:W-:-:S07]  /*04b0*/  FSEL R7, R7, -RZ, P3 ;  /* 0x800000ff07077208 */ /* 0x000fce0001800000 */
.L_x_3:
[----:B------:R-:W-:Y:S05]  /*04c0*/  BSYNC B0 ;  /* 0x0000000000007941 */ /* 0x000fea0003800000 */
.L_x_2:
[----:B------:R-:W-:Y:S04]  /*04d0*/  BSSY B0, `(.L_x_4) ;  /* 0x0000007000007945 */ /* 0x000fe80003800000 */
[----:B------:R-:W-:Y:S05]  /*04e0*/  @!P1 BRA `(.L_x_5) ;  /* 0x0000000000149947 */ /* 0x000fea0003800000 */
[C---:B------:R-:W-:Y:S02]  /*04f0*/  ISETP.GE.AND P1, PT, R5.reuse, -0x407fffff, PT ;  /* 0xbf8000010500780c */ /* 0x040fe40003f26270 */
[----:B------:R-:W-:-:S11]  /*0500*/  FSETP.NEU.AND P2, PT, R5, RZ, PT ;  /* 0x000000ff0500720b */ /* 0x000fd60003f4d000 */
[----:B------:R-:W-:-:S05]  /*0510*/  @P1 MOV R0, 0x7f800000 ;  /* 0x7f80000000001802 */ /* 0x000fca0000000f00 */
[----:B------:R-:W-:-:S05]  /*0520*/  @P1 FFMA.FTZ R6, R5, R0, +INF ;  /* 0x7f80000005061423 */ /* 0x000fca0000010000 */
[----:B------:R-:W-:-:S07]  /*0530*/  FSEL R6, R6, -RZ, P2 ;  /* 0x800000ff06067208 */ /* 0x000fce0001000000 */
.L_x_5:
[----:B------:R-:W-:Y:S05]  /*0540*/  BSYNC B0 ;  /* 0x0000000000007941 */ /* 0x000fea0003800000 */
.L_x_4:
[C---:B------:R-:W-:Y:S01]  /*0550*/  FSETP.GT.AND P1, PT, R2.reuse, 20, PT ;  /* 0x41a000000200780b */ /* 0x040fe20003f24000 */
[----:B------:R-:W-:Y:S03]  /*0560*/  BSSY B0, `(.L_x_6) ;  /* 0x0000018000007945 */ /* 0x000fe60003800000 */
[----:B------:R-:W-:Y:S02]  /*0570*/  FSEL R8, R2, R7, P1 ;  /* 0x0000000702087208 */ /* 0x000fe40000800000 */
[----:B------:R-:W-:-:S03]  /*0580*/  FSETP.GT.AND P1, PT, R3, 20, PT ;  /* 0x41a000000300780b */ /* 0x000fc60003f24000 */
[----:B------:R-:W-:Y:S01]  /*0590*/  FADD.FTZ R9, |R8|, -RZ ;  /* 0x800000ff08097221 */ /* 0x000fe20000010200 */
[----:B------:R-:W-:-:S04]  /*05a0*/  FSEL R5, R3, R6, P1 ;  /* 0x0000000603057208 */ /* 0x000fc80000800000 */
[----:B------:R-:W-:-:S13]  /*05b0*/  FSETP.GE.AND P2, PT, R9, 0.60000002384185791016, PT ;  /* 0x3f19999a0900780b */ /* 0x000fda0003f46000 */
[----:B------:R-:W-:Y:S05]  /*05c0*/  @!P2 BRA `(.L_x_7) ;  /* 0x000000000028a947 */ /* 0x000fea0003800000 */
[C---:B------:R-:W-:Y:S01]  /*05d0*/  FMUL R0, R9.reuse, 2.8853900432586669922 ;  /* 0x4038aa3b09007820 */ /* 0x040fe20000400000 */
[----:B------:R-:W-:Y:S01]  /*05e0*/  HFMA2.MMA R7, -RZ, RZ, 1.875, 0 ;  /* 0x3f800000ff077435 */ /* 0x000fe200000001ff */
[----:B------:R-:W-:-:S04]  /*05f0*/  FSETP.GE.AND P1, PT, R9, 9.010913848876953125, PT ;  /* 0x41102cb40900780b */ /* 0x000fc80003f26000 */
[----:B------:R-:W1:Y:S02]  /*0600*/  MUFU.EX2 R0, R0 ;  /* 0x0000000000007308 */ /* 0x000e640000000800 */
[----:B-1----:R-:W-:-:S06]  /*0610*/  FADD R6, R0, 1 ;  /* 0x3f80000000067421 */ /* 0x002fcc0000000000 */
[----:B------:R-:W1:Y:S02]  /*0620*/  MUFU.RCP R6, R6 ;  /* 0x0000000600067308 */ /* 0x000e640000001000 */
[----:B-1----:R-:W-:-:S05]  /*0630*/  FFMA.FTZ R7, R6, -2, R7 ;  /* 0xc000000006077823 */ /* 0x002fca0000010007 */
[----:B------:R-:W-:-:S04]  /*0640*/  FSEL R7, R7, 1, !P1 ;  /* 0x3f80000007077808 */ /* 0x000fc80004800000 */
[----:B------:R-:W-:Y:S01]  /*0650*/  LOP3.LUT R7, R7, 0x80000000, R8, 0xf8, !PT ;  /* 0x8000000007077812 */ /* 0x000fe200078ef808 */
[----:B------:R-:W-:Y:S06]  /*0660*/  BRA `(.L_x_8) ;  /* 0x00000000001c7947 */ /* 0x000fec0003800000 */
.L_x_7:
[----:B------:R-:W-:Y:S01]  /*0670*/  MOV R0, 0x3c80f082 ;  /* 0x3c80f08200007802 */ /* 0x000fe20000000f00 */
[----:B------:R-:W-:-:S04]  /*0680*/  FMUL R7, R8, R8 ;  /* 0x0000000808077220 */ /* 0x000fc80000400000 */
[----:B------:R-:W-:-:S04]  /*0690*/  FFMA.FTZ R0, R7, R0, -0.052303962409496307373 ;  /* 0xbd563cae07007423 */ /* 0x000fc80000010000 */
[----:B------:R-:W-:-:S04]  /*06a0*/  FFMA.FTZ R0, R7, R0, 0.1331529766321182251 ;  /* 0x3e08594107007423 */ /* 0x000fc80000010000 */
[----:B------:R-:W-:-:S04]  /*06b0*/  FFMA.FTZ R0, R7, R0, -0.33332768082618713379 ;  /* 0xbeaaa9ed07007423 */ /* 0x000fc80000010000 */
[----:B------:R-:W-:-:S04]  /*06c0*/  FFMA.FTZ R0, R7, R0, RZ ;  /* 0x0000000007007223 */ /* 0x000fc800000100ff */
[----:B------:R-:W-:-:S07]  /*06d0*/  FFMA.FTZ R7, R8, R0, R8 ;  /* 0x0000000008077223 */ /* 0x000fce0000010008 */
.L_x_8:
[----:B------:R-:W-:Y:S05]  /*06e0*/  BSYNC B0 ;  /* 0x0000000000007941 */ /* 0x000fea0003800000 */
.L_x_6:
[----:B------:R-:W-:Y:S01]  /*06f0*/  FADD.FTZ R10, |R5|, -RZ ;  /* 0x800000ff050a7221 */ /* 0x000fe20000010200 */
[----:B------:R-:W-:Y:S01]  /*0700*/  BSSY B0, `(.L_x_9) ;  /* 0x0000015000007945 */ /* 0x000fe20003800000 */
[----:B------:R-:W-:-:S03]  /*0710*/  SHF.R.S32.HI R11, RZ, 0x1f, R4 ;  /* 0x0000001fff0b7819 */ /* 0x000fc60000011404 */
        /* <DEDUP_REMOVED lines=12> */
.L_x_10:
[----:B------:R-:W-:Y:S01]  /*07e0*/  MOV R0, 0x3c80f082 ;  /* 0x3c80f08200007802 */ /* 0x000fe20000000f00 */
[----:B------:R-:W-:-:S04]  /*07f0*/  FMUL R9, R5, R5 ;  /* 0x0000000505097220 */ /* 0x000fc80000400000 */
[----:B------:R-:W-:-:S04]  /*0800*/  FFMA.FTZ R0, R9, R0, -0.052303962409496307373 ;  /* 0xbd563cae09007423 */ /* 0x000fc80000010000 */
[----:B------:R-:W-:-:S04]  /*0810*/  FFMA.FTZ R0, R9, R0, 0.1331529766321182251 ;  /* 0x3e08594109007423 */ /* 0x000fc80000010000 */
[----:B------:R-:W-:-:S04]  /*0820*/  FFMA.FTZ R0, R9, R0, -0.33332768082618713379 ;  /* 0xbeaaa9ed09007423 */ /* 0x000fc80000010000 */
[----:B------:R-:W-:-:S04]  /*0830*/  FFMA.FTZ R0, R9, R0, RZ ;  /* 0x0000000009007223 */ /* 0x000fc800000100ff */
[----:B------:R-:W-:-:S07]  /*0840*/  FFMA.FTZ R0, R5, R0, R5 ;  /* 0x0000000005007223 */ /* 0x000fce0000010005 */
.L_x_11:
[----:B------:R-:W-:Y:S05]  /*0850*/  BSYNC B0 ;  /* 0x0000000000007941 */ /* 0x000fea0003800000 */
.L_x_9:
[----:B------:R-:W-:Y:S01]  /*0860*/  ULDC.64 UR6, c[0x0][0x218] ;  /* 0x0000860000067ab9 */ /* 0x000fe20000000a00 */
[----:B------:R-:W-:Y:S01]  /*0870*/  FMUL R2, R7, R2 ;  /* 0x0000000207027220 */ /* 0x000fe20000400000 */
[----:B------:R-:W-:Y:S01]  /*0880*/  LEA R6, P1, R4, UR6, 0x2 ;  /* 0x0000000604067c11 */ /* 0x000fe2000f8210ff */
[----:B------:R-:W-:-:S03]  /*0890*/  FMUL R3, R0, R3 ;  /* 0x0000000300037220 */ /* 0x000fc60000400000 */
[----:B------:R-:W-:Y:S01]  /*08a0*/  LEA.HI.X R7, R4, UR7, R11, 0x2, P1 ;  /* 0x0000000704077c11 */ /* 0x000fe200088f140b */
[----:B------:R-:W-:Y:S08]  /*08b0*/  @P0 EXIT ;  /* 0x000000000000094d */ /* 0x000ff00003800000 */
[----:B------:R-:W-:Y:S01]  /*08c0*/  STG.E.64 desc[UR4][R6.64], R2 ;  /* 0x0000000206007986 */ /* 0x000fe2000c101b04 */
[----:B------:R-:W-:Y:S05]  /*08d0*/  EXIT ;  /* 0x000000000000794d */ /* 0x000fea0003800000 */
.L_x_12:
[----:B------:R-:W-:-:S00]  /*08e0*/  BRA `(.L_x_12) ;  /* 0xfffffffc00fc7947 */ /* 0x000fc0000383ffff */
[----:B------:R-:W-:-:S00]  /*08f0*/  NOP ;  /* 0x0000000000007918 */ /* 0x000fc00000000000 */
        /* <DEDUP_REMOVED lines=8> */
.L_x_13:


//--------------------- .nv.global.init           --------------------------
	.section	.nv.global.init,"aw",@progbits
.nv.global.init:
	.type		_$_str,@object
	.size		_$_str,(.L_0 - _$_str)
_$_str:
        /*0000*/ 	.byte	0x5f, 0x5f, 0x43, 0x55, 0x44, 0x41, 0x5f, 0x46, 0x54, 0x5a, 0x00
.L_0:


//--------------------- .nv.constant0.triton_poi_fused_mul_softplus_tanh_0 --------------------------
	.section	.nv.constant0.triton_poi_fused_mul_softplus_tanh_0,"a",@progbits
	.sectionflags	@""
	.align	4
.nv.constant0.triton_poi_fused_mul_softplus_tanh_0:
	.zero		548
